//
// Generated by NVIDIA NVVM Compiler
//
// Compiler Build ID: CL-36424714
// Cuda compilation tools, release 13.0, V13.0.88
// Based on NVVM 20.0.0
//

.version 9.0
.target sm_100
.address_size 64

	// .globl	_Z14matrixAdditionPiS_S_ii
// _ZZ13matrixProductPiS_S_iiiE8shared_A has been demoted
// _ZZ13matrixProductPiS_S_iiiE8shared_B has been demoted
// _ZZ15matrixTransposePiS_iiE8shared_D has been demoted

.visible .entry _Z14matrixAdditionPiS_S_ii(
	.param .u64 .ptr .align 1 _Z14matrixAdditionPiS_S_ii_param_0,
	.param .u64 .ptr .align 1 _Z14matrixAdditionPiS_S_ii_param_1,
	.param .u64 .ptr .align 1 _Z14matrixAdditionPiS_S_ii_param_2,
	.param .u32 _Z14matrixAdditionPiS_S_ii_param_3,
	.param .u32 _Z14matrixAdditionPiS_S_ii_param_4
)
{
	.reg .pred 	%p<4>;
	.reg .b32 	%r<17>;
	.reg .b64 	%rd<11>;

	ld.param.u64 	%rd1, [_Z14matrixAdditionPiS_S_ii_param_0];
	ld.param.u64 	%rd2, [_Z14matrixAdditionPiS_S_ii_param_1];
	ld.param.u64 	%rd3, [_Z14matrixAdditionPiS_S_ii_param_2];
	ld.param.u32 	%r2, [_Z14matrixAdditionPiS_S_ii_param_3];
	ld.param.u32 	%r3, [_Z14matrixAdditionPiS_S_ii_param_4];
	mov.u32 	%r5, %ctaid.x;
	mov.u32 	%r6, %ntid.x;
	mov.u32 	%r7, %tid.x;
	mad.lo.s32 	%r8, %r5, %r6, %r7;
	mov.u32 	%r9, %ctaid.y;
	mov.u32 	%r10, %ntid.y;
	mov.u32 	%r11, %tid.y;
	mad.lo.s32 	%r12, %r9, %r10, %r11;
	mad.lo.s32 	%r1, %r3, %r8, %r12;
	setp.ge.s32 	%p1, %r8, %r2;
	setp.ge.s32 	%p2, %r12, %r3;
	or.pred  	%p3, %p1, %p2;
	@%p3 bra 	$L__BB0_2;
	cvta.to.global.u64 	%rd4, %rd2;
	cvta.to.global.u64 	%rd5, %rd3;
	cvta.to.global.u64 	%rd6, %rd1;
	mul.wide.s32 	%rd7, %r1, 4;
	add.s64 	%rd8, %rd4, %rd7;
	ld.global.u32 	%r14, [%rd8];
	add.s64 	%rd9, %rd5, %rd7;
	ld.global.u32 	%r15, [%rd9];
	add.s32 	%r16, %r15, %r14;
	add.s64 	%rd10, %rd6, %rd7;
	st.global.u32 	[%rd10], %r16;
$L__BB0_2:
	ret;

}
	// .globl	_Z13matrixProductPiS_S_iii
.visible .entry _Z13matrixProductPiS_S_iii(
	.param .u64 .ptr .align 1 _Z13matrixProductPiS_S_iii_param_0,
	.param .u64 .ptr .align 1 _Z13matrixProductPiS_S_iii_param_1,
	.param .u64 .ptr .align 1 _Z13matrixProductPiS_S_iii_param_2,
	.param .u32 _Z13matrixProductPiS_S_iii_param_3,
	.param .u32 _Z13matrixProductPiS_S_iii_param_4,
	.param .u32 _Z13matrixProductPiS_S_iii_param_5
)
{
	.reg .pred 	%p<12>;
	.reg .b32 	%r<156>;
	.reg .b32 	%f<4>;
	.reg .b64 	%rd<13>;
	// demoted variable
	.shared .align 4 .b8 _ZZ13matrixProductPiS_S_iiiE8shared_A[4224];
	// demoted variable
	.shared .align 4 .b8 _ZZ13matrixProductPiS_S_iiiE8shared_B[4224];
	ld.param.u64 	%rd3, [_Z13matrixProductPiS_S_iii_param_0];
	ld.param.u64 	%rd4, [_Z13matrixProductPiS_S_iii_param_1];
	ld.param.u64 	%rd5, [_Z13matrixProductPiS_S_iii_param_2];
	ld.param.u32 	%r32, [_Z13matrixProductPiS_S_iii_param_3];
	ld.param.u32 	%r33, [_Z13matrixProductPiS_S_iii_param_4];
	ld.param.u32 	%r34, [_Z13matrixProductPiS_S_iii_param_5];
	mov.u32 	%r36, %ctaid.x;
	shl.b32 	%r1, %r36, 5;
	mov.u32 	%r147, %tid.x;
	add.s32 	%r3, %r1, %r147;
	mov.u32 	%r37, %ctaid.y;
	shl.b32 	%r38, %r37, 5;
	mov.u32 	%r149, %tid.y;
	add.s32 	%r5, %r38, %r149;
	mul.lo.s32 	%r39, %r149, 132;
	mov.u32 	%r40, _ZZ13matrixProductPiS_S_iiiE8shared_A;
	add.s32 	%r6, %r40, %r39;
	shl.b32 	%r41, %r147, 2;
	add.s32 	%r7, %r6, %r41;
	mov.b32 	%r155, 0;
	st.shared.u32 	[%r7], %r155;
	mov.u32 	%r42, _ZZ13matrixProductPiS_S_iiiE8shared_B;
	add.s32 	%r43, %r42, %r39;
	add.s32 	%r8, %r43, %r41;
	st.shared.u32 	[%r8], %r155;
	cvt.rn.f32.s32 	%f1, %r33;
	mul.f32 	%f2, %f1, 0f3D000000;
	cvt.rpi.f32.f32 	%f3, %f2;
	cvt.rzi.s32.f32 	%r9, %f3;
	setp.lt.s32 	%p1, %r9, 1;
	@%p1 bra 	$L__BB1_7;
	add.s32 	%r10, %r42, %r41;
	neg.s32 	%r151, %r9;
	mad.lo.s32 	%r47, %r149, %r34, %r147;
	add.s32 	%r150, %r47, %r1;
	shl.b32 	%r13, %r34, 5;
	mad.lo.s32 	%r148, %r33, %r5, %r147;
	cvta.to.global.u64 	%rd1, %rd4;
	cvta.to.global.u64 	%rd2, %rd5;
	mov.b32 	%r155, 0;
$L__BB1_2:
	setp.ge.s32 	%p2, %r5, %r32;
	setp.ge.s32 	%p3, %r147, %r33;
	mov.b32 	%r153, 0;
	or.pred  	%p4, %p2, %p3;
	@%p4 bra 	$L__BB1_4;
	mul.wide.s32 	%rd6, %r148, 4;
	add.s64 	%rd7, %rd1, %rd6;
	ld.global.u32 	%r153, [%rd7];
$L__BB1_4:
	setp.ge.s32 	%p5, %r3, %r34;
	st.shared.u32 	[%r7], %r153;
	setp.ge.s32 	%p6, %r149, %r33;
	mov.b32 	%r154, 0;
	or.pred  	%p7, %p5, %p6;
	@%p7 bra 	$L__BB1_6;
	mul.wide.s32 	%rd8, %r150, 4;
	add.s64 	%rd9, %rd2, %rd8;
	ld.global.u32 	%r154, [%rd9];
$L__BB1_6:
	st.shared.u32 	[%r8], %r154;
	bar.sync 	0;
	ld.shared.u32 	%r50, [%r6];
	ld.shared.u32 	%r51, [%r10];
	mad.lo.s32 	%r52, %r51, %r50, %r155;
	ld.shared.u32 	%r53, [%r6+4];
	ld.shared.u32 	%r54, [%r10+132];
	mad.lo.s32 	%r55, %r54, %r53, %r52;
	ld.shared.u32 	%r56, [%r6+8];
	ld.shared.u32 	%r57, [%r10+264];
	mad.lo.s32 	%r58, %r57, %r56, %r55;
	ld.shared.u32 	%r59, [%r6+12];
	ld.shared.u32 	%r60, [%r10+396];
	mad.lo.s32 	%r61, %r60, %r59, %r58;
	ld.shared.u32 	%r62, [%r6+16];
	ld.shared.u32 	%r63, [%r10+528];
	mad.lo.s32 	%r64, %r63, %r62, %r61;
	ld.shared.u32 	%r65, [%r6+20];
	ld.shared.u32 	%r66, [%r10+660];
	mad.lo.s32 	%r67, %r66, %r65, %r64;
	ld.shared.u32 	%r68, [%r6+24];
	ld.shared.u32 	%r69, [%r10+792];
	mad.lo.s32 	%r70, %r69, %r68, %r67;
	ld.shared.u32 	%r71, [%r6+28];
	ld.shared.u32 	%r72, [%r10+924];
	mad.lo.s32 	%r73, %r72, %r71, %r70;
	ld.shared.u32 	%r74, [%r6+32];
	ld.shared.u32 	%r75, [%r10+1056];
	mad.lo.s32 	%r76, %r75, %r74, %r73;
	ld.shared.u32 	%r77, [%r6+36];
	ld.shared.u32 	%r78, [%r10+1188];
	mad.lo.s32 	%r79, %r78, %r77, %r76;
	ld.shared.u32 	%r80, [%r6+40];
	ld.shared.u32 	%r81, [%r10+1320];
	mad.lo.s32 	%r82, %r81, %r80, %r79;
	ld.shared.u32 	%r83, [%r6+44];
	ld.shared.u32 	%r84, [%r10+1452];
	mad.lo.s32 	%r85, %r84, %r83, %r82;
	ld.shared.u32 	%r86, [%r6+48];
	ld.shared.u32 	%r87, [%r10+1584];
	mad.lo.s32 	%r88, %r87, %r86, %r85;
	ld.shared.u32 	%r89, [%r6+52];
	ld.shared.u32 	%r90, [%r10+1716];
	mad.lo.s32 	%r91, %r90, %r89, %r88;
	ld.shared.u32 	%r92, [%r6+56];
	ld.shared.u32 	%r93, [%r10+1848];
	mad.lo.s32 	%r94, %r93, %r92, %r91;
	ld.shared.u32 	%r95, [%r6+60];
	ld.shared.u32 	%r96, [%r10+1980];
	mad.lo.s32 	%r97, %r96, %r95, %r94;
	ld.shared.u32 	%r98, [%r6+64];
	ld.shared.u32 	%r99, [%r10+2112];
	mad.lo.s32 	%r100, %r99, %r98, %r97;
	ld.shared.u32 	%r101, [%r6+68];
	ld.shared.u32 	%r102, [%r10+2244];
	mad.lo.s32 	%r103, %r102, %r101, %r100;
	ld.shared.u32 	%r104, [%r6+72];
	ld.shared.u32 	%r105, [%r10+2376];
	mad.lo.s32 	%r106, %r105, %r104, %r103;
	ld.shared.u32 	%r107, [%r6+76];
	ld.shared.u32 	%r108, [%r10+2508];
	mad.lo.s32 	%r109, %r108, %r107, %r106;
	ld.shared.u32 	%r110, [%r6+80];
	ld.shared.u32 	%r111, [%r10+2640];
	mad.lo.s32 	%r112, %r111, %r110, %r109;
	ld.shared.u32 	%r113, [%r6+84];
	ld.shared.u32 	%r114, [%r10+2772];
	mad.lo.s32 	%r115, %r114, %r113, %r112;
	ld.shared.u32 	%r116, [%r6+88];
	ld.shared.u32 	%r117, [%r10+2904];
	mad.lo.s32 	%r118, %r117, %r116, %r115;
	ld.shared.u32 	%r119, [%r6+92];
	ld.shared.u32 	%r120, [%r10+3036];
	mad.lo.s32 	%r121, %r120, %r119, %r118;
	ld.shared.u32 	%r122, [%r6+96];
	ld.shared.u32 	%r123, [%r10+3168];
	mad.lo.s32 	%r124, %r123, %r122, %r121;
	ld.shared.u32 	%r125, [%r6+100];
	ld.shared.u32 	%r126, [%r10+3300];
	mad.lo.s32 	%r127, %r126, %r125, %r124;
	ld.shared.u32 	%r128, [%r6+104];
	ld.shared.u32 	%r129, [%r10+3432];
	mad.lo.s32 	%r130, %r129, %r128, %r127;
	ld.shared.u32 	%r131, [%r6+108];
	ld.shared.u32 	%r132, [%r10+3564];
	mad.lo.s32 	%r133, %r132, %r131, %r130;
	ld.shared.u32 	%r134, [%r6+112];
	ld.shared.u32 	%r135, [%r10+3696];
	mad.lo.s32 	%r136, %r135, %r134, %r133;
	ld.shared.u32 	%r137, [%r6+116];
	ld.shared.u32 	%r138, [%r10+3828];
	mad.lo.s32 	%r139, %r138, %r137, %r136;
	ld.shared.u32 	%r140, [%r6+120];
	ld.shared.u32 	%r141, [%r10+3960];
	mad.lo.s32 	%r142, %r141, %r140, %r139;
	ld.shared.u32 	%r143, [%r6+124];
	ld.shared.u32 	%r144, [%r10+4092];
	mad.lo.s32 	%r155, %r144, %r143, %r142;
	bar.sync 	0;
	add.s32 	%r151, %r151, 1;
	setp.ne.s32 	%p8, %r151, 0;
	add.s32 	%r150, %r150, %r13;
	add.s32 	%r149, %r149, 32;
	add.s32 	%r148, %r148, 32;
	add.s32 	%r147, %r147, 32;
	@%p8 bra 	$L__BB1_2;
$L__BB1_7:
	setp.ge.s32 	%p9, %r3, %r34;
	setp.ge.s32 	%p10, %r5, %r32;
	or.pred  	%p11, %p9, %p10;
	@%p11 bra 	$L__BB1_9;
	mad.lo.s32 	%r146, %r34, %r5, %r3;
	cvta.to.global.u64 	%rd10, %rd3;
	mul.wide.s32 	%rd11, %r146, 4;
	add.s64 	%rd12, %rd10, %rd11;
	st.global.u32 	[%rd12], %r155;
$L__BB1_9:
	ret;

}
	// .globl	_Z15matrixTransposePiS_ii
.visible .entry _Z15matrixTransposePiS_ii(
	.param .u64 .ptr .align 1 _Z15matrixTransposePiS_ii_param_0,
	.param .u64 .ptr .align 1 _Z15matrixTransposePiS_ii_param_1,
	.param .u32 _Z15matrixTransposePiS_ii_param_2,
	.param .u32 _Z15matrixTransposePiS_ii_param_3
)
{
	.reg .pred 	%p<7>;
	.reg .b32 	%r<27>;
	.reg .b64 	%rd<9>;
	// demoted variable
	.shared .align 4 .b8 _ZZ15matrixTransposePiS_iiE8shared_D[4224];
	ld.param.u64 	%rd1, [_Z15matrixTransposePiS_ii_param_0];
	ld.param.u64 	%rd2, [_Z15matrixTransposePiS_ii_param_1];
	ld.param.u32 	%r11, [_Z15matrixTransposePiS_ii_param_2];
	ld.param.u32 	%r10, [_Z15matrixTransposePiS_ii_param_3];
	mov.u32 	%r12, %ctaid.x;
	shl.b32 	%r1, %r12, 5;
	mov.u32 	%r2, %tid.x;
	add.s32 	%r3, %r1, %r2;
	mov.u32 	%r13, %ctaid.y;
	shl.b32 	%r4, %r13, 5;
	mov.u32 	%r5, %tid.y;
	add.s32 	%r14, %r4, %r5;
	setp.ge.s32 	%p1, %r3, %r10;
	setp.ge.s32 	%p2, %r14, %r11;
	or.pred  	%p3, %p1, %p2;
	@%p3 bra 	$L__BB2_2;
	cvta.to.global.u64 	%rd3, %rd2;
	mad.lo.s32 	%r15, %r10, %r14, %r3;
	mul.wide.s32 	%rd4, %r15, 4;
	add.s64 	%rd5, %rd3, %rd4;
	ld.global.u32 	%r16, [%rd5];
	mov.u32 	%r17, _ZZ15matrixTransposePiS_iiE8shared_D;
	mad.lo.s32 	%r18, %r5, 132, %r17;
	shl.b32 	%r19, %r2, 2;
	add.s32 	%r20, %r18, %r19;
	st.shared.u32 	[%r20], %r16;
$L__BB2_2:
	bar.sync 	0;
	add.s32 	%r7, %r4, %r2;
	add.s32 	%r8, %r1, %r5;
	setp.ge.s32 	%p4, %r7, %r11;
	setp.ge.s32 	%p5, %r8, %r10;
	or.pred  	%p6, %p4, %p5;
	@%p6 bra 	$L__BB2_4;
	mov.u32 	%r21, _ZZ15matrixTransposePiS_iiE8shared_D;
	mad.lo.s32 	%r22, %r2, 132, %r21;
	shl.b32 	%r23, %r5, 2;
	add.s32 	%r24, %r22, %r23;
	ld.shared.u32 	%r25, [%r24];
	mad.lo.s32 	%r26, %r11, %r8, %r7;
	cvta.to.global.u64 	%rd6, %rd1;
	mul.wide.s32 	%rd7, %r26, 4;
	add.s64 	%rd8, %rd6, %rd7;
	st.global.u32 	[%rd8], %r25;
$L__BB2_4:
	ret;

}


// ===== COMPILED SASS (sm_100) =====

	.target	sm_100

	.elftype	@"ET_EXEC"


//--------------------- .note.nv.tkinfo           --------------------------
	.section	.note.nv.tkinfo,"",@"SHT_NOTE"
	.sectionflags	@"SHF_NOTE_NV_TKINFO"
	.tkinfo
        /*0018*/ 	.word	0x00000002
        /*0030*/ 	.string	""
        /*0030*/ 	.string	"ptxas"
        /*0030*/ 	.string	"Cuda compilation tools, release 13.0, V13.0.88"
        /*0030*/ 	.string	"Build cuda_13.0.r13.0/compiler.36424714_0"
        /*0030*/ 	.string	"-arch sm_100 -m 64 "



//--------------------- .note.nv.cuinfo           --------------------------
	.section	.note.nv.cuinfo,"",@"SHT_NOTE"
	.sectionflags	@"SHF_NOTE_NV_CUINFO"
        /*0018*/ 	.short	0x0002
        /*001a*/ 	.short	0x0064
        /*001c*/ 	.short	0x0082
	.zero		2


//--------------------- .nv.info                  --------------------------
	.section	.nv.info,"",@"SHT_CUDA_INFO"
	.align	4


	//----- nvinfo : EIATTR_REGCOUNT
	.align		4
        /*0000*/ 	.byte	0x04, 0x2f
        /*0002*/ 	.short	(.L_1 - .L_0)
	.align		4
.L_0:
        /*0004*/ 	.word	index@(_Z14matrixAdditionPiS_S_ii)
        /*0008*/ 	.word	0x0000000c


	//----- nvinfo : EIATTR_FRAME_SIZE
	.align		4
.L_1:
        /*000c*/ 	.byte	0x04, 0x11
        /*000e*/ 	.short	(.L_3 - .L_2)
	.align		4
.L_2:
        /*0010*/ 	.word	index@(_Z14matrixAdditionPiS_S_ii)
        /*0014*/ 	.word	0x00000000


	//----- nvinfo : EIATTR_REGCOUNT
	.align		4
.L_3:
        /*0018*/ 	.byte	0x04, 0x2f
        /*001a*/ 	.short	(.L_5 - .L_4)
	.align		4
.L_4:
        /*001c*/ 	.word	index@(_Z13matrixProductPiS_S_iii)
        /*0020*/ 	.word	0x0000001d


	//----- nvinfo : EIATTR_FRAME_SIZE
	.align		4
.L_5:
        /*0024*/ 	.byte	0x04, 0x11
        /*0026*/ 	.short	(.L_7 - .L_6)
	.align		4
.L_6:
        /*0028*/ 	.word	index@(_Z13matrixProductPiS_S_iii)
        /*002c*/ 	.word	0x00000000


	//----- nvinfo : EIATTR_REGCOUNT
	.align		4
.L_7:
        /*0030*/ 	.byte	0x04, 0x2f
        /*0032*/ 	.short	(.L_9 - .L_8)
	.align		4
.L_8:
        /*0034*/ 	.word	index@(_Z15matrixTransposePiS_ii)
        /*0038*/ 	.word	0x0000000c


	//----- nvinfo : EIATTR_FRAME_SIZE
	.align		4
.L_9:
        /*003c*/ 	.byte	0x04, 0x11
        /*003e*/ 	.short	(.L_11 - .L_10)
	.align		4
.L_10:
        /*0040*/ 	.word	index@(_Z15matrixTransposePiS_ii)
        /*0044*/ 	.word	0x00000000


	//----- nvinfo : EIATTR_MIN_STACK_SIZE
	.align		4
.L_11:
        /*0048*/ 	.byte	0x04, 0x12
        /*004a*/ 	.short	(.L_13 - .L_12)
	.align		4
.L_12:
        /*004c*/ 	.word	index@(_Z15matrixTransposePiS_ii)
        /*0050*/ 	.word	0x00000000


	//----- nvinfo : EIATTR_MIN_STACK_SIZE
	.align		4
.L_13:
        /*0054*/ 	.byte	0x04, 0x12
        /*0056*/ 	.short	(.L_15 - .L_14)
	.align		4
.L_14:
        /*0058*/ 	.word	index@(_Z13matrixProductPiS_S_iii)
        /*005c*/ 	.word	0x00000000


	//----- nvinfo : EIATTR_MIN_STACK_SIZE
	.align		4
.L_15:
        /*0060*/ 	.byte	0x04, 0x12
        /*0062*/ 	.short	(.L_17 - .L_16)
	.align		4
.L_16:
        /*0064*/ 	.word	index@(_Z14matrixAdditionPiS_S_ii)
        /*0068*/ 	.word	0x00000000
.L_17:


//--------------------- .nv.compat                --------------------------
	.section	.nv.compat,"",@"SHT_CUDA_COMPAT_INFO"
	.align	4
        /*0000*/ 	.byte	0x02, 0x09, 0x00, 0x00, 0x02, 0x02, 0x01, 0x00, 0x02, 0x05, 0x05, 0x00, 0x03, 0x07, 0x01, 0x01
        /*0010*/ 	.byte	0x02, 0x03, 0x00, 0x00, 0x02, 0x06, 0x01, 0x00, 0x04, 0x0b, 0x08, 0x00, 0x09, 0x00, 0x00, 0x00
        /*0020*/ 	.byte	0x00, 0x00, 0x00, 0x00


//--------------------- .nv.info._Z15matrixTransposePiS_ii --------------------------
	.section	.nv.info._Z15matrixTransposePiS_ii,"",@"SHT_CUDA_INFO"
	.sectionflags	@""
	.align	4


	//----- nvinfo : EIATTR_CUDA_API_VERSION
	.align		4
        /*0000*/ 	.byte	0x04, 0x37
        /*0002*/ 	.short	(.L_19 - .L_18)
.L_18:
        /*0004*/ 	.word	0x00000082


	//----- nvinfo : EIATTR_KPARAM_INFO
	.align		4
.L_19:
        /*0008*/ 	.byte	0x04, 0x17
        /*000a*/ 	.short	(.L_21 - .L_20)
.L_20:
        /*000c*/ 	.word	0x00000000
        /*0010*/ 	.short	0x0003
        /*0012*/ 	.short	0x0014
        /*0014*/ 	.byte	0x00, 0xf0, 0x11, 0x00


	//----- nvinfo : EIATTR_KPARAM_INFO
	.align		4
.L_21:
        /*0018*/ 	.byte	0x04, 0x17
        /*001a*/ 	.short	(.L_23 - .L_22)
.L_22:
        /*001c*/ 	.word	0x00000000
        /*0020*/ 	.short	0x0002
        /*0022*/ 	.short	0x0010
        /*0024*/ 	.byte	0x00, 0xf0, 0x11, 0x00


	//----- nvinfo : EIATTR_KPARAM_INFO
	.align		4
.L_23:
        /*0028*/ 	.byte	0x04, 0x17
        /*002a*/ 	.short	(.L_25 - .L_24)
.L_24:
        /*002c*/ 	.word	0x00000000
        /*0030*/ 	.short	0x0001
        /*0032*/ 	.short	0x0008
        /*0034*/ 	.byte	0x00, 0xf5, 0x21, 0x00


	//----- nvinfo : EIATTR_KPARAM_INFO
	.align		4
.L_25:
        /*0038*/ 	.byte	0x04, 0x17
        /*003a*/ 	.short	(.L_27 - .L_26)
.L_26:
        /*003c*/ 	.word	0x00000000
        /*0040*/ 	.short	0x0000
        /*0042*/ 	.short	0x0000
        /*0044*/ 	.byte	0x00, 0xf5, 0x21, 0x00


	//----- nvinfo : EIATTR_SPARSE_MMA_MASK
	.align		4
.L_27:
        /*0048*/ 	.byte	0x03, 0x50
        /*004a*/ 	.short	0x0000


	//----- nvinfo : EIATTR_MAXREG_COUNT
	.align		4
        /*004c*/ 	.byte	0x03, 0x1b
        /*004e*/ 	.short	0x00ff


	//----- nvinfo : EIATTR_NUM_BARRIERS
	.align		4
        /*0050*/ 	.byte	0x02, 0x4c
        /*0052*/ 	.byte	0x01
	.zero		1


	//----- nvinfo : EIATTR_MERCURY_ISA_VERSION
	.align		4
        /*0054*/ 	.byte	0x03, 0x5f
        /*0056*/ 	.short	0x0101


	//----- nvinfo : EIATTR_VRC_CTA_INIT_COUNT
	.align		4
        /*0058*/ 	.byte	0x02, 0x4a
	.zero		1
	.zero		1


	//----- nvinfo : EIATTR_EXIT_INSTR_OFFSETS
	.align		4
        /*005c*/ 	.byte	0x04, 0x1c
        /*005e*/ 	.short	(.L_29 - .L_28)


	//   ....[0]....
.L_28:
        /*0060*/ 	.word	0x000001a0


	//   ....[1]....
        /*0064*/ 	.word	0x00000250


	//----- nvinfo : EIATTR_CBANK_PARAM_SIZE
	.align		4
.L_29:
        /*0068*/ 	.byte	0x03, 0x19
        /*006a*/ 	.short	0x0018


	//----- nvinfo : EIATTR_PARAM_CBANK
	.align		4
        /*006c*/ 	.byte	0x04, 0x0a
        /*006e*/ 	.short	(.L_31 - .L_30)
	.align		4
.L_30:
        /*0070*/ 	.word	index@(.nv.constant0._Z15matrixTransposePiS_ii)
        /*0074*/ 	.short	0x0380
        /*0076*/ 	.short	0x0018


	//----- nvinfo : EIATTR_SW_WAR
	.align		4
.L_31:
        /*0078*/ 	.byte	0x04, 0x36
        /*007a*/ 	.short	(.L_33 - .L_32)
.L_32:
        /*007c*/ 	.word	0x00000008
.L_33:


//--------------------- .nv.info._Z13matrixProductPiS_S_iii --------------------------
	.section	.nv.info._Z13matrixProductPiS_S_iii,"",@"SHT_CUDA_INFO"
	.sectionflags	@""
	.align	4


	//----- nvinfo : EIATTR_CUDA_API_VERSION
	.align		4
        /*0000*/ 	.byte	0x04, 0x37
        /*0002*/ 	.short	(.L_35 - .L_34)
.L_34:
        /*0004*/ 	.word	0x00000082


	//----- nvinfo : EIATTR_KPARAM_INFO
	.align		4
.L_35:
        /*0008*/ 	.byte	0x04, 0x17
        /*000a*/ 	.short	(.L_37 - .L_36)
.L_36:
        /*000c*/ 	.word	0x00000000
        /*0010*/ 	.short	0x0005
        /*0012*/ 	.short	0x0020
        /*0014*/ 	.byte	0x00, 0xf0, 0x11, 0x00


	//----- nvinfo : EIATTR_KPARAM_INFO
	.align		4
.L_37:
        /*0018*/ 	.byte	0x04, 0x17
        /*001a*/ 	.short	(.L_39 - .L_38)
.L_38:
        /*001c*/ 	.word	0x00000000
        /*0020*/ 	.short	0x0004
        /*0022*/ 	.short	0x001c
        /*0024*/ 	.byte	0x00, 0xf0, 0x11, 0x00


	//----- nvinfo : EIATTR_KPARAM_INFO
	.align		4
.L_39:
        /*0028*/ 	.byte	0x04, 0x17
        /*002a*/ 	.short	(.L_41 - .L_40)
.L_40:
        /*002c*/ 	.word	0x00000000
        /*0030*/ 	.short	0x0003
        /*0032*/ 	.short	0x0018
        /*0034*/ 	.byte	0x00, 0xf0, 0x11, 0x00


	//----- nvinfo : EIATTR_KPARAM_INFO
	.align		4
.L_41:
        /*0038*/ 	.byte	0x04, 0x17
        /*003a*/ 	.short	(.L_43 - .L_42)
.L_42:
        /*003c*/ 	.word	0x00000000
        /*0040*/ 	.short	0x0002
        /*0042*/ 	.short	0x0010
        /*0044*/ 	.byte	0x00, 0xf5, 0x21, 0x00


	//----- nvinfo : EIATTR_KPARAM_INFO
	.align		4
.L_43:
        /*0048*/ 	.byte	0x04, 0x17
        /*004a*/ 	.short	(.L_45 - .L_44)
.L_44:
        /*004c*/ 	.word	0x00000000
        /*0050*/ 	.short	0x0001
        /*0052*/ 	.short	0x0008
        /*0054*/ 	.byte	0x00, 0xf5, 0x21, 0x00


	//----- nvinfo : EIATTR_KPARAM_INFO
	.align		4
.L_45:
        /*0058*/ 	.byte	0x04, 0x17
        /*005a*/ 	.short	(.L_47 - .L_46)
.L_46:
        /*005c*/ 	.word	0x00000000
        /*0060*/ 	.short	0x0000
        /*0062*/ 	.short	0x0000
        /*0064*/ 	.byte	0x00, 0xf5, 0x21, 0x00


	//----- nvinfo : EIATTR_SPARSE_MMA_MASK
	.align		4
.L_47:
        /*0068*/ 	.byte	0x03, 0x50
        /*006a*/ 	.short	0x0000


	//----- nvinfo : EIATTR_MAXREG_COUNT
	.align		4
        /*006c*/ 	.byte	0x03, 0x1b
        /*006e*/ 	.short	0x00ff


	//----- nvinfo : EIATTR_NUM_BARRIERS
	.align		4
        /*0070*/ 	.byte	0x02, 0x4c
        /*0072*/ 	.byte	0x01
	.zero		1


	//----- nvinfo : EIATTR_MERCURY_ISA_VERSION
	.align		4
        /*0074*/ 	.byte	0x03, 0x5f
        /*0076*/ 	.short	0x0101


	//----- nvinfo : EIATTR_VRC_CTA_INIT_COUNT
	.align		4
        /*0078*/ 	.byte	0x02, 0x4a
	.zero		1
	.zero		1


	//----- nvinfo : EIATTR_EXIT_INSTR_OFFSETS
	.align		4
        /*007c*/ 	.byte	0x04, 0x1c
        /*007e*/ 	.short	(.L_49 - .L_48)


	//   ....[0]....
.L_48:
        /*0080*/ 	.word	0x000009e0


	//   ....[1]....
        /*0084*/ 	.word	0x00000a30


	//----- nvinfo : EIATTR_CBANK_PARAM_SIZE
	.align		4
.L_49:
        /*0088*/ 	.byte	0x03, 0x19
        /*008a*/ 	.short	0x0024


	//----- nvinfo : EIATTR_PARAM_CBANK
	.align		4
        /*008c*/ 	.byte	0x04, 0x0a
        /*008e*/ 	.short	(.L_51 - .L_50)
	.align		4
.L_50:
        /*0090*/ 	.word	index@(.nv.constant0._Z13matrixProductPiS_S_iii)
        /*0094*/ 	.short	0x0380
        /*0096*/ 	.short	0x0024


	//----- nvinfo : EIATTR_SW_WAR
	.align		4
.L_51:
        /*0098*/ 	.byte	0x04, 0x36
        /*009a*/ 	.short	(.L_53 - .L_52)
.L_52:
        /*009c*/ 	.word	0x00000008
.L_53:


//--------------------- .nv.info._Z14matrixAdditionPiS_S_ii --------------------------
	.section	.nv.info._Z14matrixAdditionPiS_S_ii,"",@"SHT_CUDA_INFO"
	.sectionflags	@""
	.align	4


	//----- nvinfo : EIATTR_CUDA_API_VERSION
	.align		4
        /*0000*/ 	.byte	0x04, 0x37
        /*0002*/ 	.short	(.L_55 - .L_54)
.L_54:
        /*0004*/ 	.word	0x00000082


	//----- nvinfo : EIATTR_KPARAM_INFO
	.align		4
.L_55:
        /*0008*/ 	.byte	0x04, 0x17
        /*000a*/ 	.short	(.L_57 - .L_56)
.L_56:
        /*000c*/ 	.word	0x00000000
        /*0010*/ 	.short	0x0004
        /*0012*/ 	.short	0x001c
        /*0014*/ 	.byte	0x00, 0xf0, 0x11, 0x00


	//----- nvinfo : EIATTR_KPARAM_INFO
	.align		4
.L_57:
        /*0018*/ 	.byte	0x04, 0x17
        /*001a*/ 	.short	(.L_59 - .L_58)
.L_58:
        /*001c*/ 	.word	0x00000000
        /*0020*/ 	.short	0x0003
        /*0022*/ 	.short	0x0018
        /*0024*/ 	.byte	0x00, 0xf0, 0x11, 0x00


	//----- nvinfo : EIATTR_KPARAM_INFO
	.align		4
.L_59:
        /*0028*/ 	.byte	0x04, 0x17
        /*002a*/ 	.short	(.L_61 - .L_60)
.L_60:
        /*002c*/ 	.word	0x00000000
        /*0030*/ 	.short	0x0002
        /*0032*/ 	.short	0x0010
        /*0034*/ 	.byte	0x00, 0xf5, 0x21, 0x00


	//----- nvinfo : EIATTR_KPARAM_INFO
	.align		4
.L_61:
        /*0038*/ 	.byte	0x04, 0x17
        /*003a*/ 	.short	(.L_63 - .L_62)
.L_62:
        /*003c*/ 	.word	0x00000000
        /*0040*/ 	.short	0x0001
        /*0042*/ 	.short	0x0008
        /*0044*/ 	.byte	0x00, 0xf5, 0x21, 0x00


	//----- nvinfo : EIATTR_KPARAM_INFO
	.align		4
.L_63:
        /*0048*/ 	.byte	0x04, 0x17
        /*004a*/ 	.short	(.L_65 - .L_64)
.L_64:
        /*004c*/ 	.word	0x00000000
        /*0050*/ 	.short	0x0000
        /*0052*/ 	.short	0x0000
        /*0054*/ 	.byte	0x00, 0xf5, 0x21, 0x00


	//----- nvinfo : EIATTR_SPARSE_MMA_MASK
	.align		4
.L_65:
        /*0058*/ 	.byte	0x03, 0x50
        /*005a*/ 	.short	0x0000


	//----- nvinfo : EIATTR_MAXREG_COUNT
	.align		4
        /*005c*/ 	.byte	0x03, 0x1b
        /*005e*/ 	.short	0x00ff


	//----- nvinfo : EIATTR_MERCURY_ISA_VERSION
	.align		4
        /*0060*/ 	.byte	0x03, 0x5f
        /*0062*/ 	.short	0x0101


	//----- nvinfo : EIATTR_VRC_CTA_INIT_COUNT
	.align		4
        /*0064*/ 	.byte	0x02, 0x4a
	.zero		1
	.zero		1


	//----- nvinfo : EIATTR_EXIT_INSTR_OFFSETS
	.align		4
        /*0068*/ 	.byte	0x04, 0x1c
        /*006a*/ 	.short	(.L_67 - .L_66)


	//   ....[0]....
.L_66:
        /*006c*/ 	.word	0x000000d0


	//   ....[1]....
        /*0070*/ 	.word	0x00000190


	//----- nvinfo : EIATTR_CBANK_PARAM_SIZE
	.align		4
.L_67:
        /*0074*/ 	.byte	0x03, 0x19
        /*0076*/ 	.short	0x0020


	//----- nvinfo : EIATTR_PARAM_CBANK
	.align		4
        /*0078*/ 	.byte	0x04, 0x0a
        /*007a*/ 	.short	(.L_69 - .L_68)
	.align		4
.L_68:
        /*007c*/ 	.word	index@(.nv.constant0._Z14matrixAdditionPiS_S_ii)
        /*0080*/ 	.short	0x0380
        /*0082*/ 	.short	0x0020


	//----- nvinfo : EIATTR_SW_WAR
	.align		4
.L_69:
        /*0084*/ 	.byte	0x04, 0x36
        /*0086*/ 	.short	(.L_71 - .L_70)
.L_70:
        /*0088*/ 	.word	0x00000008
.L_71:


//--------------------- .nv.callgraph             --------------------------
	.section	.nv.callgraph,"",@"SHT_CUDA_CALLGRAPH"
	.align	4
	.sectionentsize	8
	.align		4
        /*0000*/ 	.word	0x00000000
	.align		4
        /*0004*/ 	.word	0xffffffff
	.align		4
        /*0008*/ 	.word	0x00000000
	.align		4
        /*000c*/ 	.word	0xfffffffe
	.align		4
        /*0010*/ 	.word	0x00000000
	.align		4
        /*0014*/ 	.word	0xfffffffd
	.align		4
        /*0018*/ 	.word	0x00000000
	.align		4
        /*001c*/ 	.word	0xfffffffc


//--------------------- .text._Z15matrixTransposePiS_ii --------------------------
	.section	.text._Z15matrixTransposePiS_ii,"ax",@progbits
	.align	128
        .global         _Z15matrixTransposePiS_ii
        .type           _Z15matrixTransposePiS_ii,@function
        .size           _Z15matrixTransposePiS_ii,(.L_x_5 - _Z15matrixTransposePiS_ii)
        .other          _Z15matrixTransposePiS_ii,@"STO_CUDA_ENTRY STV_DEFAULT"
_Z15matrixTransposePiS_ii:
.text._Z15matrixTransposePiS_ii:
[----:B------:R-:W-:Y:S01]  /*0000*/  LDC R1, c[0x0][0x37c] ;  /* 0x0000df00ff017b82 */ /* 0x000fe20000000800 */
[----:B------:R-:W0:Y:S01]  /*0010*/  S2R R8, SR_TID.Y ;  /* 0x0000000000087919 */ /* 0x000e220000002200 */
[----:B------:R-:W1:Y:S01]  /*0020*/  LDCU.64 UR6, c[0x0][0x390] ;  /* 0x00007200ff0677ac */ /* 0x000e620008000a00 */
[----:B------:R-:W0:Y:S01]  /*0030*/  S2R R9, SR_CTAID.Y ;  /* 0x0000000000097919 */ /* 0x000e220000002600 */
[----:B------:R-:W2:Y:S01]  /*0040*/  LDCU.64 UR4, c[0x0][0x358] ;  /* 0x00006b00ff0477ac */ /* 0x000ea20008000a00 */
[----:B------:R-:W3:Y:S01]  /*0050*/  S2R R7, SR_CTAID.X ;  /* 0x0000000000077919 */ /* 0x000ee20000002500 */
[----:B------:R-:W3:Y:S01]  /*0060*/  S2R R6, SR_TID.X ;  /* 0x0000000000067919 */ /* 0x000ee20000002100 */
[----:B0-----:R-:W-:-:S05]  /*0070*/  IMAD R5, R9, 0x20, R8 ;  /* 0x0000002009057824 */ /* 0x001fca00078e0208 */
[----:B-1----:R-:W-:Y:S01]  /*0080*/  ISETP.GE.AND P0, PT, R5, UR6, PT ;  /* 0x0000000605007c0c */ /* 0x002fe2000bf06270 */
[----:B---3--:R-:W-:-:S05]  /*0090*/  IMAD R0, R7, 0x20, R6 ;  /* 0x0000002007007824 */ /* 0x008fca00078e0206 */
[----:B------:R-:W-:-:S13]  /*00a0*/  ISETP.GE.OR P0, PT, R0, UR7, P0 ;  /* 0x0000000700007c0c */ /* 0x000fda0008706670 */
[----:B------:R-:W0:Y:S01]  /*00b0*/  @!P0 LDC.64 R2, c[0x0][0x388] ;  /* 0x0000e200ff028b82 */ /* 0x000e220000000a00 */
[----:B------:R-:W-:-:S04]  /*00c0*/  @!P0 IMAD R5, R5, UR7, R0 ;  /* 0x0000000705058c24 */ /* 0x000fc8000f8e0200 */
[----:B0-----:R-:W-:-:S06]  /*00d0*/  @!P0 IMAD.WIDE R2, R5, 0x4, R2 ;  /* 0x0000000405028825 */ /* 0x001fcc00078e0202 */
[----:B--2---:R-:W2:Y:S01]  /*00e0*/  @!P0 LDG.E R2, desc[UR4][R2.64] ;  /* 0x0000000402028981 */ /* 0x004ea2000c1e1900 */
[----:B------:R-:W-:Y:S01]  /*00f0*/  @!P0 MOV R0, 0x400 ;  /* 0x0000040000008802 */ /* 0x000fe20000000f00 */
[----:B------:R-:W-:Y:S01]  /*0100*/  IMAD R4, R9, 0x20, R6 ;  /* 0x0000002009047824 */ /* 0x000fe200078e0206 */
[----:B------:R-:W-:Y:S01]  /*0110*/  LEA R7, R7, R8, 0x5 ;  /* 0x0000000807077211 */ /* 0x000fe200078e28ff */
[----:B------:R-:W0:Y:S03]  /*0120*/  @!P0 S2R R5, SR_CgaCtaId ;  /* 0x0000000000058919 */ /* 0x000e260000008800 */
[----:B------:R-:W-:-:S04]  /*0130*/  ISETP.GE.AND P1, PT, R7, UR7, PT ;  /* 0x0000000707007c0c */ /* 0x000fc8000bf26270 */
[----:B------:R-:W-:Y:S02]  /*0140*/  ISETP.GE.OR P1, PT, R4, UR6, P1 ;  /* 0x0000000604007c0c */ /* 0x000fe40008f26670 */
[----:B0-----:R-:W-:-:S05]  /*0150*/  @!P0 LEA R0, R5, R0, 0x18 ;  /* 0x0000000005008211 */ /* 0x001fca00078ec0ff */
[----:B------:R-:W-:-:S05]  /*0160*/  @!P0 IMAD R0, R8, 0x84, R0 ;  /* 0x0000008408008824 */ /* 0x000fca00078e0200 */
[----:B------:R-:W-:-:S05]  /*0170*/  @!P0 LEA R5, R6, R0, 0x2 ;  /* 0x0000000006058211 */ /* 0x000fca00078e10ff */
[----:B--2---:R0:W-:Y:S01]  /*0180*/  @!P0 STS [R5], R2 ;  /* 0x0000000205008388 */ /* 0x0041e20000000800 */
[----:B------:R-:W-:Y:S06]  /*0190*/  BAR.SYNC.DEFER_BLOCKING 0x0 ;  /* 0x0000000000007b1d */ /* 0x000fec0000010000 */
[----:B------:R-:W-:Y:S05]  /*01a0*/  @P1 EXIT ;  /* 0x000000000000194d */ /* 0x000fea0003800000 */
[----:B------:R-:W1:Y:S01]  /*01b0*/  S2R R3, SR_CgaCtaId ;  /* 0x0000000000037919 */ /* 0x000e620000008800 */
[----:B------:R-:W-:Y:S01]  /*01c0*/  MOV R0, 0x400 ;  /* 0x0000040000007802 */ /* 0x000fe20000000f00 */
[----:B------:R-:W-:-:S03]  /*01d0*/  IMAD R7, R7, UR6, R4 ;  /* 0x0000000607077c24 */ /* 0x000fc6000f8e0204 */
[----:B-1----:R-:W-:-:S05]  /*01e0*/  LEA R3, R3, R0, 0x18 ;  /* 0x0000000003037211 */ /* 0x002fca00078ec0ff */
[----:B------:R-:W-:Y:S02]  /*01f0*/  IMAD R0, R6, 0x84, R3 ;  /* 0x0000008406007824 */ /* 0x000fe400078e0203 */
[----:B0-----:R-:W0:Y:S02]  /*0200*/  LDC.64 R2, c[0x0][0x380] ;  /* 0x0000e000ff027b82 */ /* 0x001e240000000a00 */
[----:B------:R-:W-:-:S05]  /*0210*/  IMAD R0, R8, 0x4, R0 ;  /* 0x0000000408007824 */ /* 0x000fca00078e0200 */
[----:B------:R-:W1:Y:S01]  /*0220*/  LDS R5, [R0] ;  /* 0x0000000000057984 */ /* 0x000e620000000800 */
[----:B0-----:R-:W-:-:S05]  /*0230*/  IMAD.WIDE R2, R7, 0x4, R2 ;  /* 0x0000000407027825 */ /* 0x001fca00078e0202 */
[----:B-1----:R-:W-:Y:S01]  /*0240*/  STG.E desc[UR4][R2.64], R5 ;  /* 0x0000000502007986 */ /* 0x002fe2000c101904 */
[----:B------:R-:W-:Y:S05]  /*0250*/  EXIT ;  /* 0x000000000000794d */ /* 0x000fea0003800000 */
.L_x_0:
[----:B------:R-:W-:-:S00]  /*0260*/  BRA `(.L_x_0) ;  /* 0xfffffffc00fc7947 */ /* 0x000fc0000383ffff */
[----:B------:R-:W-:-:S00]  /*0270*/  NOP ;  /* 0x0000000000007918 */ /* 0x000fc00000000000 */
        /* <DEDUP_REMOVED lines=8> */
.L_x_5:


//--------------------- .text._Z13matrixProductPiS_S_iii --------------------------
	.section	.text._Z13matrixProductPiS_S_iii,"ax",@progbits
	.align	128
        .global         _Z13matrixProductPiS_S_iii
        .type           _Z13matrixProductPiS_S_iii,@function
        .size           _Z13matrixProductPiS_S_iii,(.L_x_6 - _Z13matrixProductPiS_S_iii)
        .other          _Z13matrixProductPiS_S_iii,@"STO_CUDA_ENTRY STV_DEFAULT"
_Z13matrixProductPiS_S_iii:
.text._Z13matrixProductPiS_S_iii:
[----:B------:R-:W-:Y:S01]  /*0000*/  LDC R1, c[0x0][0x37c] ;  /* 0x0000df00ff017b82 */ /* 0x000fe20000000800 */
[----:B------:R-:W0:Y:S01]  /*0010*/  S2R R3, SR_CgaCtaId ;  /* 0x0000000000037919 */ /* 0x000e220000008800 */
[----:B------:R-:W1:Y:S01]  /*0020*/  LDCU UR6, c[0x0][0x39c] ;  /* 0x00007380ff0677ac */ /* 0x000e620008000800 */
[----:B------:R-:W-:Y:S01]  /*0030*/  HFMA2 R13, -RZ, RZ, 0, 0 ;  /* 0x00000000ff0d7431 */ /* 0x000fe200000001ff */
[----:B------:R-:W2:Y:S01]  /*0040*/  S2R R15, SR_TID.Y ;  /* 0x00000000000f7919 */ /* 0x000ea20000002200 */
[----:B------:R-:W3:Y:S01]  /*0050*/  LDCU.64 UR4, c[0x0][0x358] ;  /* 0x00006b00ff0477ac */ /* 0x000ee20008000a00 */
[----:B------:R-:W4:Y:S01]  /*0060*/  S2R R8, SR_TID.X ;  /* 0x0000000000087919 */ /* 0x000f220000002100 */
[----:B------:R-:W5:Y:S01]  /*0070*/  S2R R5, SR_CTAID.Y ;  /* 0x0000000000057919 */ /* 0x000f620000002600 */
[----:B------:R-:W3:Y:S01]  /*0080*/  S2R R9, SR_CTAID.X ;  /* 0x0000000000097919 */ /* 0x000ee20000002500 */
[----:B-1----:R-:W-:-:S05]  /*0090*/  I2FP.F32.S32 R0, UR6 ;  /* 0x0000000600007c45 */ /* 0x002fca0008201400 */
[----:B------:R-:W-:Y:S01]  /*00a0*/  FMUL R4, R0, 0.03125 ;  /* 0x3d00000000047820 */ /* 0x000fe20000400000 */
[----:B------:R-:W-:-:S03]  /*00b0*/  MOV R0, 0x400 ;  /* 0x0000040000007802 */ /* 0x000fc60000000f00 */
[----:B------:R-:W1:Y:S01]  /*00c0*/  F2I.CEIL.NTZ R11, R4 ;  /* 0x00000004000b7305 */ /* 0x000e62000020b100 */
[----:B------:R-:W-:Y:S02]  /*00d0*/  IADD3 R2, PT, PT, R0, 0x1080, RZ ;  /* 0x0000108000027810 */ /* 0x000fe40007ffe0ff */
[C---:B0-----:R-:W-:Y:S02]  /*00e0*/  LEA R0, R3.reuse, R0, 0x18 ;  /* 0x0000000003007211 */ /* 0x041fe400078ec0ff */
[----:B------:R-:W-:-:S03]  /*00f0*/  LEA R10, R3, R2, 0x18 ;  /* 0x00000002030a7211 */ /* 0x000fc600078ec0ff */
[C---:B--2---:R-:W-:Y:S02]  /*0100*/  IMAD R0, R15.reuse, 0x84, R0 ;  /* 0x000000840f007824 */ /* 0x044fe400078e0200 */
[----:B------:R-:W-:-:S03]  /*0110*/  IMAD R3, R15, 0x84, R10 ;  /* 0x000000840f037824 */ /* 0x000fc600078e020a */
[C---:B----4-:R-:W-:Y:S02]  /*0120*/  LEA R2, R8.reuse, R0, 0x2 ;  /* 0x0000000008027211 */ /* 0x050fe400078e10ff */
[----:B------:R-:W-:Y:S02]  /*0130*/  LEA R3, R8, R3, 0x2 ;  /* 0x0000000308037211 */ /* 0x000fe400078e10ff */
[----:B-1----:R-:W-:Y:S01]  /*0140*/  ISETP.GE.AND P0, PT, R11, 0x1, PT ;  /* 0x000000010b00780c */ /* 0x002fe20003f06270 */
[----:B------:R0:W-:Y:S01]  /*0150*/  STS [R2], RZ ;  /* 0x000000ff02007388 */ /* 0x0001e20000000800 */
[----:B-----5:R-:W-:Y:S02]  /*0160*/  LEA R5, R5, R15, 0x5 ;  /* 0x0000000f05057211 */ /* 0x020fe400078e28ff */
[----:B---3--:R-:W-:Y:S01]  /*0170*/  LEA R6, R9, R8, 0x5 ;  /* 0x0000000809067211 */ /* 0x008fe200078e28ff */
[----:B------:R0:W-:Y:S08]  /*0180*/  STS [R3], RZ ;  /* 0x000000ff03007388 */ /* 0x0001f00000000800 */
[----:B0-----:R-:W-:Y:S05]  /*0190*/  @!P0 BRA `(.L_x_1) ;  /* 0x0000000800008947 */ /* 0x001fea0003800000 */
[----:B------:R-:W0:Y:S01]  /*01a0*/  LDCU UR7, c[0x0][0x3a0] ;  /* 0x00007400ff0777ac */ /* 0x000e220008000800 */
[----:B------:R-:W1:Y:S01]  /*01b0*/  LDC R7, c[0x0][0x3a0] ;  /* 0x0000e800ff077b82 */ /* 0x000e620000000800 */
[----:B------:R-:W-:Y:S02]  /*01c0*/  MOV R4, R15 ;  /* 0x0000000f00047202 */ /* 0x000fe40000000f00 */
[----:B------:R-:W-:Y:S01]  /*01d0*/  LEA R10, R8, R10, 0x2 ;  /* 0x0000000a080a7211 */ /* 0x000fe200078e10ff */
[----:B------:R-:W2:Y:S01]  /*01e0*/  LDCU.64 UR8, c[0x0][0x398] ;  /* 0x00007300ff0877ac */ /* 0x000ea20008000a00 */
[----:B------:R-:W-:Y:S02]  /*01f0*/  IADD3 R11, PT, PT, -R11, RZ, RZ ;  /* 0x000000ff0b0b7210 */ /* 0x000fe40007ffe1ff */
[----:B------:R-:W-:Y:S01]  /*0200*/  MOV R13, RZ ;  /* 0x000000ff000d7202 */ /* 0x000fe20000000f00 */
[----:B0-----:R-:W-:-:S05]  /*0210*/  IMAD R12, R4, UR7, R8 ;  /* 0x00000007040c7c24 */ /* 0x001fca000f8e0208 */
[----:B------:R-:W-:Y:S01]  /*0220*/  LEA R12, R9, R12, 0x5 ;  /* 0x0000000c090c7211 */ /* 0x000fe200078e28ff */
[----:B--2---:R-:W-:-:S07]  /*0230*/  IMAD R9, R5, UR6, R8 ;  /* 0x0000000605097c24 */ /* 0x004fce000f8e0208 */
.L_x_2:
[----:B------:R-:W-:Y:S02]  /*0240*/  ISETP.GE.AND P1, PT, R8, UR9, PT ;  /* 0x0000000908007c0c */ /* 0x000fe4000bf26270 */
[----:B------:R-:W-:Y:S02]  /*0250*/  CS2R R18, SRZ ;  /* 0x0000000000127805 */ /* 0x000fe4000001ff00 */
[----:B------:R-:W-:Y:S02]  /*0260*/  ISETP.GE.AND P0, PT, R4, UR9, PT ;  /* 0x0000000904007c0c */ /* 0x000fe4000bf06270 */
[----:B------:R-:W-:Y:S02]  /*0270*/  ISETP.GE.OR P1, PT, R5, UR8, P1 ;  /* 0x0000000805007c0c */ /* 0x000fe40008f26670 */
[----:B-1----:R-:W-:-:S11]  /*0280*/  ISETP.GE.OR P0, PT, R6, R7, P0 ;  /* 0x000000070600720c */ /* 0x002fd60000706670 */
[----:B------:R-:W0:Y:S08]  /*0290*/  @!P1 LDC.64 R16, c[0x0][0x388] ;  /* 0x0000e200ff109b82 */ /* 0x000e300000000a00 */
[----:B------:R-:W1:Y:S01]  /*02a0*/  @!P0 LDC.64 R14, c[0x0][0x390] ;  /* 0x0000e400ff0e8b82 */ /* 0x000e620000000a00 */
[----:B0-----:R-:W-:-:S05]  /*02b0*/  @!P1 IMAD.WIDE R16, R9, 0x4, R16 ;  /* 0x0000000409109825 */ /* 0x001fca00078e0210 */
[----:B------:R-:W2:Y:S01]  /*02c0*/  @!P1 LDG.E R19, desc[UR4][R16.64] ;  /* 0x0000000410139981 */ /* 0x000ea2000c1e1900 */
[----:B-1----:R-:W-:-:S05]  /*02d0*/  @!P0 IMAD.WIDE R14, R12, 0x4, R14 ;  /* 0x000000040c0e8825 */ /* 0x002fca00078e020e */
[----:B------:R-:W3:Y:S01]  /*02e0*/  @!P0 LDG.E R18, desc[UR4][R14.64] ;  /* 0x000000040e128981 */ /* 0x000ee2000c1e1900 */
[----:B------:R-:W-:-:S04]  /*02f0*/  IADD3 R11, PT, PT, R11, 0x1, RZ ;  /* 0x000000010b0b7810 */ /* 0x000fc80007ffe0ff */
[----:B------:R-:W-:Y:S02]  /*0300*/  ISETP.NE.AND P0, PT, R11, RZ, PT ;  /* 0x000000ff0b00720c */ /* 0x000fe40003f05270 */
[----:B------:R-:W-:Y:S02]  /*0310*/  IADD3 R4, PT, PT, R4, 0x20, RZ ;  /* 0x0000002004047810 */ /* 0x000fe40007ffe0ff */
[----:B------:R-:W-:Y:S02]  /*0320*/  IADD3 R8, PT, PT, R8, 0x20, RZ ;  /* 0x0000002008087810 */ /* 0x000fe40007ffe0ff */
[----:B------:R-:W-:Y:S02]  /*0330*/  IADD3 R9, PT, PT, R9, 0x20, RZ ;  /* 0x0000002009097810 */ /* 0x000fe40007ffe0ff */
[----:B------:R-:W-:Y:S01]  /*0340*/  LEA R12, R7, R12, 0x5 ;  /* 0x0000000c070c7211 */ /* 0x000fe200078e28ff */
[----:B--2---:R-:W-:Y:S04]  /*0350*/  STS [R2], R19 ;  /* 0x0000001302007388 */ /* 0x004fe80000000800 */
[----:B---3--:R-:W-:Y:S01]  /*0360*/  STS [R3], R18 ;  /* 0x0000001203007388 */ /* 0x008fe20000000800 */
[----:B------:R-:W-:Y:S06]  /*0370*/  BAR.SYNC.DEFER_BLOCKING 0x0 ;  /* 0x0000000000007b1d */ /* 0x000fec0000010000 */
[----:B------:R-:W-:Y:S04]  /*0380*/  LDS R22, [R0] ;  /* 0x0000000000167984 */ /* 0x000fe80000000800 */
[----:B------:R-:W0:Y:S04]  /*0390*/  LDS R21, [R10] ;  /* 0x000000000a157984 */ /* 0x000e280000000800 */
[----:B------:R-:W-:Y:S04]  /*03a0*/  LDS R24, [R0+0x4] ;  /* 0x0000040000187984 */ /* 0x000fe80000000800 */
[----:B------:R-:W1:Y:S04]  /*03b0*/  LDS R23, [R10+0x84] ;  /* 0x000084000a177984 */ /* 0x000e680000000800 */
[----:B------:R-:W-:Y:S04]  /*03c0*/  LDS R25, [R0+0x8] ;  /* 0x0000080000197984 */ /* 0x000fe80000000800 */
[----:B------:R-:W2:Y:S04]  /*03d0*/  LDS R26, [R10+0x108] ;  /* 0x000108000a1a7984 */ /* 0x000ea80000000800 */
[----:B------:R-:W-:Y:S04]  /*03e0*/  LDS R16, [R0+0xc] ;  /* 0x00000c0000107984 */ /* 0x000fe80000000800 */
[----:B------:R-:W3:Y:S04]  /*03f0*/  LDS R15, [R10+0x18c] ;  /* 0x00018c000a0f7984 */ /* 0x000ee80000000800 */
[----:B------:R-:W-:Y:S04]  /*0400*/  LDS R17, [R0+0x10] ;  /* 0x0000100000117984 */ /* 0x000fe80000000800 */
[----:B------:R-:W4:Y:S04]  /*0410*/  LDS R18, [R10+0x210] ;  /* 0x000210000a127984 */ /* 0x000f280000000800 */
[----:B------:R-:W-:Y:S04]  /*0420*/  LDS R19, [R0+0x14] ;  /* 0x0000140000137984 */ /* 0x000fe80000000800 */
[----:B------:R-:W5:Y:S01]  /*0430*/  LDS R20, [R10+0x294] ;  /* 0x000294000a147984 */ /* 0x000f620000000800 */
[----:B0-----:R-:W-:-:S03]  /*0440*/  IMAD R13, R22, R21, R13 ;  /* 0x00000015160d7224 */ /* 0x001fc600078e020d */
[----:B------:R-:W-:Y:S04]  /*0450*/  LDS R21, [R0+0x18] ;  /* 0x0000180000157984 */ /* 0x000fe80000000800 */
[----:B------:R-:W0:Y:S01]  /*0460*/  LDS R22, [R10+0x318] ;  /* 0x000318000a167984 */ /* 0x000e220000000800 */
[----:B-1----:R-:W-:-:S03]  /*0470*/  IMAD R13, R24, R23, R13 ;  /* 0x00000017180d7224 */ /* 0x002fc600078e020d */
[----:B------:R-:W-:Y:S04]  /*0480*/  LDS R23, [R0+0x1c] ;  /* 0x00001c0000177984 */ /* 0x000fe80000000800 */
[----:B------:R-:W1:Y:S01]  /*0490*/  LDS R24, [R10+0x39c] ;  /* 0x00039c000a187984 */ /* 0x000e620000000800 */
[----:B--2---:R-:W-:-:S03]  /*04a0*/  IMAD R25, R25, R26, R13 ;  /* 0x0000001a19197224 */ /* 0x004fc600078e020d */
[----:B------:R-:W-:Y:S04]  /*04b0*/  LDS R13, [R0+0x20] ;  /* 0x00002000000d7984 */ /* 0x000fe80000000800 */
[----:B------:R-:W2:Y:S01]  /*04c0*/  LDS R14, [R10+0x420] ;  /* 0x000420000a0e7984 */ /* 0x000ea20000000800 */
[----:B---3--:R-:W-:-:S03]  /*04d0*/  IMAD R25, R16, R15, R25 ;  /* 0x0000000f10197224 */ /* 0x008fc600078e0219 */
[----:B------:R-:W-:Y:S04]  /*04e0*/  LDS R15, [R0+0x24] ;  /* 0x00002400000f7984 */ /* 0x000fe80000000800 */
[----:B------:R-:W3:Y:S01]  /*04f0*/  LDS R16, [R10+0x4a4] ;  /* 0x0004a4000a107984 */ /* 0x000ee20000000800 */
[----:B----4-:R-:W-:-:S03]  /*0500*/  IMAD R25, R17, R18, R25 ;  /* 0x0000001211197224 */ /* 0x010fc600078e0219 */
[----:B------:R-:W-:Y:S04]  /*0510*/  LDS R17, [R0+0x28] ;  /* 0x0000280000117984 */ /* 0x000fe80000000800 */
[----:B------:R-:W4:Y:S01]  /*0520*/  LDS R18, [R10+0x528] ;  /* 0x000528000a127984 */ /* 0x000f220000000800 */
[----:B-----5:R-:W-:-:S03]  /*0530*/  IMAD R25, R19, R20, R25 ;  /* 0x0000001413197224 */ /* 0x020fc600078e0219 */
        /* <DEDUP_REMOVED lines=62> */
[----:B--2---:R-:W-:-:S04]  /*0920*/  IMAD R13, R14, R13, R25 ;  /* 0x0000000d0e0d7224 */ /* 0x004fc800078e0219 */
[----:B---3--:R-:W-:-:S04]  /*0930*/  IMAD R13, R15, R16, R13 ;  /* 0x000000100f0d7224 */ /* 0x008fc800078e020d */
[----:B----4-:R-:W-:-:S04]  /*0940*/  IMAD R13, R17, R18, R13 ;  /* 0x00000012110d7224 */ /* 0x010fc800078e020d */
[----:B-----5:R-:W-:-:S04]  /*0950*/  IMAD R13, R19, R20, R13 ;  /* 0x00000014130d7224 */ /* 0x020fc800078e020d */
[----:B0-----:R-:W-:-:S04]  /*0960*/  IMAD R13, R21, R22, R13 ;  /* 0x00000016150d7224 */ /* 0x001fc800078e020d */
[----:B-1----:R-:W-:Y:S01]  /*0970*/  IMAD R13, R23, R24, R13 ;  /* 0x00000018170d7224 */ /* 0x002fe200078e020d */
[----:B------:R-:W-:Y:S06]  /*0980*/  BAR.SYNC.DEFER_BLOCKING 0x0 ;  /* 0x0000000000007b1d */ /* 0x000fec0000010000 */
[----:B------:R-:W-:Y:S05]  /*0990*/  @P0 BRA `(.L_x_2) ;  /* 0xfffffff800280947 */ /* 0x000fea000383ffff */
.L_x_1:
[----:B------:R-:W0:Y:S01]  /*09a0*/  LDCU UR6, c[0x0][0x398] ;  /* 0x00007300ff0677ac */ /* 0x000e220008000800 */
[----:B------:R-:W1:Y:S01]  /*09b0*/  LDCU UR7, c[0x0][0x3a0] ;  /* 0x00007400ff0777ac */ /* 0x000e620008000800 */
[----:B0-----:R-:W-:-:S04]  /*09c0*/  ISETP.GE.AND P0, PT, R5, UR6, PT ;  /* 0x0000000605007c0c */ /* 0x001fc8000bf06270 */
[----:B-1----:R-:W-:-:S13]  /*09d0*/  ISETP.GE.OR P0, PT, R6, UR7, P0 ;  /* 0x0000000706007c0c */ /* 0x002fda0008706670 */
[----:B------:R-:W-:Y:S05]  /*09e0*/  @P0 EXIT ;  /* 0x000000000000094d */ /* 0x000fea0003800000 */
[----:B------:R-:W0:Y:S01]  /*09f0*/  LDC.64 R2, c[0x0][0x380] ;  /* 0x0000e000ff027b82 */ /* 0x000e220000000a00 */
[----:B------:R-:W-:-:S04]  /*0a00*/  IMAD R5, R5, UR7, R6 ;  /* 0x0000000705057c24 */ /* 0x000fc8000f8e0206 */
[----:B0-----:R-:W-:-:S05]  /*0a10*/  IMAD.WIDE R2, R5, 0x4, R2 ;  /* 0x0000000405027825 */ /* 0x001fca00078e0202 */
[----:B------:R-:W-:Y:S01]  /*0a20*/  STG.E desc[UR4][R2.64], R13 ;  /* 0x0000000d02007986 */ /* 0x000fe2000c101904 */
[----:B------:R-:W-:Y:S05]  /*0a30*/  EXIT ;  /* 0x000000000000794d */ /* 0x000fea0003800000 */
.L_x_3:
        /* <DEDUP_REMOVED lines=12> */
.L_x_6:


//--------------------- .text._Z14matrixAdditionPiS_S_ii --------------------------
	.section	.text._Z14matrixAdditionPiS_S_ii,"ax",@progbits
	.align	128
        .global         _Z14matrixAdditionPiS_S_ii
        .type           _Z14matrixAdditionPiS_S_ii,@function
        .size           _Z14matrixAdditionPiS_S_ii,(.L_x_7 - _Z14matrixAdditionPiS_S_ii)
        .other          _Z14matrixAdditionPiS_S_ii,@"STO_CUDA_ENTRY STV_DEFAULT"
_Z14matrixAdditionPiS_S_ii:
.text._Z14matrixAdditionPiS_S_ii:
[----:B------:R-:W-:Y:S01]  /*0000*/  LDC R1, c[0x0][0x37c] ;  /* 0x0000df00ff017b82 */ /* 0x000fe20000000800 */
[----:B------:R-:W0:Y:S07]  /*0010*/  S2R R2, SR_TID.Y ;  /* 0x0000000000027919 */ /* 0x000e2e0000002200 */
[----:B------:R-:W1:Y:S01]  /*0020*/  LDC R0, c[0x0][0x360] ;  /* 0x0000d800ff007b82 */ /* 0x000e620000000800 */
[----:B------:R-:W2:Y:S01]  /*0030*/  LDCU.64 UR6, c[0x0][0x398] ;  /* 0x00007300ff0677ac */ /* 0x000ea20008000a00 */
[----:B------:R-:W1:Y:S06]  /*0040*/  S2R R5, SR_TID.X ;  /* 0x0000000000057919 */ /* 0x000e6c0000002100 */
[----:B------:R-:W0:Y:S08]  /*0050*/  S2UR UR5, SR_CTAID.Y ;  /* 0x00000000000579c3 */ /* 0x000e300000002600 */
[----:B------:R-:W0:Y:S08]  /*0060*/  LDC R3, c[0x0][0x364] ;  /* 0x0000d900ff037b82 */ /* 0x000e300000000800 */
[----:B------:R-:W1:Y:S01]  /*0070*/  S2UR UR4, SR_CTAID.X ;  /* 0x00000000000479c3 */ /* 0x000e620000002500 */
[----:B0-----:R-:W-:-:S05]  /*0080*/  IMAD R3, R3, UR5, R2 ;  /* 0x0000000503037c24 */ /* 0x001fca000f8e0202 */
[----:B--2---:R-:W-:Y:S01]  /*0090*/  ISETP.GE.AND P0, PT, R3, UR7, PT ;  /* 0x0000000703007c0c */ /* 0x004fe2000bf06270 */
[----:B-1----:R-:W-:-:S04]  /*00a0*/  IMAD R0, R0, UR4, R5 ;  /* 0x0000000400007c24 */ /* 0x002fc8000f8e0205 */
[C---:B------:R-:W-:Y:S01]  /*00b0*/  IMAD R9, R0.reuse, UR7, R3 ;  /* 0x0000000700097c24 */ /* 0x040fe2000f8e0203 */
[----:B------:R-:W-:-:S13]  /*00c0*/  ISETP.GE.OR P0, PT, R0, UR6, P0 ;  /* 0x0000000600007c0c */ /* 0x000fda0008706670 */
[----:B------:R-:W-:Y:S05]  /*00d0*/  @P0 EXIT ;  /* 0x000000000000094d */ /* 0x000fea0003800000 */
[----:B------:R-:W0:Y:S01]  /*00e0*/  LDC.64 R2, c[0x0][0x388] ;  /* 0x0000e200ff027b82 */ /* 0x000e220000000a00 */
[----:B------:R-:W1:Y:S07]  /*00f0*/  LDCU.64 UR4, c[0x0][0x358] ;  /* 0x00006b00ff0477ac */ /* 0x000e6e0008000a00 */
[----:B------:R-:W2:Y:S08]  /*0100*/  LDC.64 R4, c[0x0][0x390] ;  /* 0x0000e400ff047b82 */ /* 0x000eb00000000a00 */
[----:B------:R-:W3:Y:S01]  /*0110*/  LDC.64 R6, c[0x0][0x380] ;  /* 0x0000e000ff067b82 */ /* 0x000ee20000000a00 */
[----:B0-----:R-:W-:-:S06]  /*0120*/  IMAD.WIDE R2, R9, 0x4, R2 ;  /* 0x0000000409027825 */ /* 0x001fcc00078e0202 */
[----:B-1----:R-:W4:Y:S01]  /*0130*/  LDG.E R2, desc[UR4][R2.64] ;  /* 0x0000000402027981 */ /* 0x002f22000c1e1900 */
[----:B--2---:R-:W-:-:S06]  /*0140*/  IMAD.WIDE R4, R9, 0x4, R4 ;  /* 0x0000000409047825 */ /* 0x004fcc00078e0204 */
[----:B------:R-:W4:Y:S01]  /*0150*/  LDG.E R5, desc[UR4][R4.64] ;  /* 0x0000000404057981 */ /* 0x000f22000c1e1900 */
[----:B---3--:R-:W-:Y:S01]  /*0160*/  IMAD.WIDE R6, R9, 0x4, R6 ;  /* 0x0000000409067825 */ /* 0x008fe200078e0206 */
[----:B----4-:R-:W-:-:S05]  /*0170*/  IADD3 R9, PT, PT, R2, R5, RZ ;  /* 0x0000000502097210 */ /* 0x010fca0007ffe0ff */
[----:B------:R-:W-:Y:S01]  /*0180*/  STG.E desc[UR4][R6.64], R9 ;  /* 0x0000000906007986 */ /* 0x000fe2000c101904 */
[----:B------:R-:W-:Y:S05]  /*0190*/  EXIT ;  /* 0x000000000000794d */ /* 0x000fea0003800000 */
.L_x_4:
        /* <DEDUP_REMOVED lines=14> */
.L_x_7:


//--------------------- .nv.shared._Z15matrixTransposePiS_ii --------------------------
	.section	.nv.shared._Z15matrixTransposePiS_ii,"aw",@nobits
	.sectionflags	@""
	.align	4
.nv.shared._Z15matrixTransposePiS_ii:
	.zero		5248


//--------------------- .nv.shared.reserved.0     --------------------------
	.section	.nv.shared.reserved.0,"aw",@nobits
	.weak		__nv_reservedSMEM_offset_0_alias
	.size		__nv_reservedSMEM_offset_0_alias, 0, 64
	.other		__nv_reservedSMEM_offset_0_alias,@"STO_CUDA_RESERVED_SHARED STV_DEFAULT"
__nv_reservedSMEM_offset_0_alias:
	.zero		0
	.zero		64


//--------------------- .nv.shared._Z13matrixProductPiS_S_iii --------------------------
	.section	.nv.shared._Z13matrixProductPiS_S_iii,"aw",@nobits
	.sectionflags	@""
	.align	4
.nv.shared._Z13matrixProductPiS_S_iii:
	.zero		9472


//--------------------- .nv.constant0._Z15matrixTransposePiS_ii --------------------------
	.section	.nv.constant0._Z15matrixTransposePiS_ii,"a",@progbits
	.sectionflags	@""
	.align	4
.nv.constant0._Z15matrixTransposePiS_ii:
	.zero		920


//--------------------- .nv.constant0._Z13matrixProductPiS_S_iii --------------------------
	.section	.nv.constant0._Z13matrixProductPiS_S_iii,"a",@progbits
	.sectionflags	@""
	.align	4
.nv.constant0._Z13matrixProductPiS_S_iii:
	.zero		932


//--------------------- .nv.constant0._Z14matrixAdditionPiS_S_ii --------------------------
	.section	.nv.constant0._Z14matrixAdditionPiS_S_ii,"a",@progbits
	.sectionflags	@""
	.align	4
.nv.constant0._Z14matrixAdditionPiS_S_ii:
	.zero		928


//--------------------- SYMBOLS --------------------------

	.type		.nv.reservedSmem.offset0,@object
	.size		.nv.reservedSmem.offset0,0x4
	.type		.nv.reservedSmem.cap,@object
	.size		.nv.reservedSmem.cap,0x4
